//
// Generated by NVIDIA NVVM Compiler
//
// Compiler Build ID: CL-36424714
// Cuda compilation tools, release 13.0, V13.0.88
// Based on NVVM 20.0.0
//

.version 9.0
.target sm_100
.address_size 64

	// .globl	_Z6reducePiS_
.extern .shared .align 16 .b8 sdata[];

.visible .entry _Z6reducePiS_(
	.param .u64 .ptr .align 1 _Z6reducePiS__param_0,
	.param .u64 .ptr .align 1 _Z6reducePiS__param_1
)
{
	.reg .pred 	%p<5>;
	.reg .b32 	%r<21>;
	.reg .b64 	%rd<9>;

	ld.param.u64 	%rd2, [_Z6reducePiS__param_0];
	ld.param.u64 	%rd1, [_Z6reducePiS__param_1];
	cvta.to.global.u64 	%rd3, %rd2;
	mov.u32 	%r1, %tid.x;
	mov.u32 	%r2, %ctaid.x;
	mov.u32 	%r3, %ntid.x;
	mad.lo.s32 	%r7, %r2, %r3, %r1;
	mul.wide.u32 	%rd4, %r7, 4;
	add.s64 	%rd5, %rd3, %rd4;
	ld.global.u32 	%r8, [%rd5];
	shl.b32 	%r9, %r1, 2;
	mov.u32 	%r10, sdata;
	add.s32 	%r4, %r10, %r9;
	st.shared.u32 	[%r4], %r8;
	bar.sync 	0;
	setp.lt.u32 	%p1, %r3, 2;
	@%p1 bra 	$L__BB0_5;
	mov.b32 	%r20, 1;
$L__BB0_2:
	shl.b32 	%r6, %r20, 1;
	add.s32 	%r12, %r6, -1;
	and.b32  	%r13, %r12, %r1;
	setp.ne.s32 	%p2, %r13, 0;
	@%p2 bra 	$L__BB0_4;
	shl.b32 	%r14, %r20, 2;
	add.s32 	%r15, %r4, %r14;
	ld.shared.u32 	%r16, [%r15];
	ld.shared.u32 	%r17, [%r4];
	add.s32 	%r18, %r17, %r16;
	st.shared.u32 	[%r4], %r18;
$L__BB0_4:
	bar.sync 	0;
	setp.lt.u32 	%p3, %r6, %r3;
	mov.u32 	%r20, %r6;
	@%p3 bra 	$L__BB0_2;
$L__BB0_5:
	setp.ne.s32 	%p4, %r1, 0;
	@%p4 bra 	$L__BB0_7;
	ld.shared.u32 	%r19, [sdata];
	cvta.to.global.u64 	%rd6, %rd1;
	mul.wide.u32 	%rd7, %r2, 4;
	add.s64 	%rd8, %rd6, %rd7;
	st.global.u32 	[%rd8], %r19;
$L__BB0_7:
	ret;

}
	// .globl	_Z10vector_addPiS_S_i
.visible .entry _Z10vector_addPiS_S_i(
	.param .u64 .ptr .align 1 _Z10vector_addPiS_S_i_param_0,
	.param .u64 .ptr .align 1 _Z10vector_addPiS_S_i_param_1,
	.param .u64 .ptr .align 1 _Z10vector_addPiS_S_i_param_2,
	.param .u32 _Z10vector_addPiS_S_i_param_3
)
{
	.reg .pred 	%p<2>;
	.reg .b32 	%r<9>;
	.reg .b64 	%rd<11>;

	ld.param.u64 	%rd1, [_Z10vector_addPiS_S_i_param_0];
	ld.param.u64 	%rd2, [_Z10vector_addPiS_S_i_param_1];
	ld.param.u64 	%rd3, [_Z10vector_addPiS_S_i_param_2];
	ld.param.u32 	%r2, [_Z10vector_addPiS_S_i_param_3];
	mov.u32 	%r3, %ctaid.x;
	mov.u32 	%r4, %ntid.x;
	mov.u32 	%r5, %tid.x;
	mad.lo.s32 	%r1, %r3, %r4, %r5;
	setp.ge.s32 	%p1, %r1, %r2;
	@%p1 bra 	$L__BB1_2;
	cvta.to.global.u64 	%rd4, %rd1;
	cvta.to.global.u64 	%rd5, %rd2;
	cvta.to.global.u64 	%rd6, %rd3;
	mul.wide.s32 	%rd7, %r1, 4;
	add.s64 	%rd8, %rd4, %rd7;
	ld.global.u32 	%r6, [%rd8];
	add.s64 	%rd9, %rd5, %rd7;
	ld.global.u32 	%r7, [%rd9];
	add.s32 	%r8, %r7, %r6;
	add.s64 	%rd10, %rd6, %rd7;
	st.global.u32 	[%rd10], %r8;
$L__BB1_2:
	ret;

}


// ===== COMPILED SASS (sm_100) =====

	.target	sm_100

	.elftype	@"ET_EXEC"


//--------------------- .note.nv.tkinfo           --------------------------
	.section	.note.nv.tkinfo,"",@"SHT_NOTE"
	.sectionflags	@"SHF_NOTE_NV_TKINFO"
	.tkinfo
        /*0018*/ 	.word	0x00000002
        /*0030*/ 	.string	""
        /*0030*/ 	.string	"ptxas"
        /*0030*/ 	.string	"Cuda compilation tools, release 13.0, V13.0.88"
        /*0030*/ 	.string	"Build cuda_13.0.r13.0/compiler.36424714_0"
        /*0030*/ 	.string	"-arch sm_100 -m 64 "



//--------------------- .note.nv.cuinfo           --------------------------
	.section	.note.nv.cuinfo,"",@"SHT_NOTE"
	.sectionflags	@"SHF_NOTE_NV_CUINFO"
        /*0018*/ 	.short	0x0002
        /*001a*/ 	.short	0x0064
        /*001c*/ 	.short	0x0082
	.zero		2


//--------------------- .nv.info                  --------------------------
	.section	.nv.info,"",@"SHT_CUDA_INFO"
	.align	4


	//----- nvinfo : EIATTR_REGCOUNT
	.align		4
        /*0000*/ 	.byte	0x04, 0x2f
        /*0002*/ 	.short	(.L_1 - .L_0)
	.align		4
.L_0:
        /*0004*/ 	.word	index@(_Z6reducePiS_)
        /*0008*/ 	.word	0x0000000b


	//----- nvinfo : EIATTR_FRAME_SIZE
	.align		4
.L_1:
        /*000c*/ 	.byte	0x04, 0x11
        /*000e*/ 	.short	(.L_3 - .L_2)
	.align		4
.L_2:
        /*0010*/ 	.word	index@(_Z6reducePiS_)
        /*0014*/ 	.word	0x00000000


	//----- nvinfo : EIATTR_REGCOUNT
	.align		4
.L_3:
        /*0018*/ 	.byte	0x04, 0x2f
        /*001a*/ 	.short	(.L_5 - .L_4)
	.align		4
.L_4:
        /*001c*/ 	.word	index@(_Z10vector_addPiS_S_i)
        /*0020*/ 	.word	0x0000000c


	//----- nvinfo : EIATTR_FRAME_SIZE
	.align		4
.L_5:
        /*0024*/ 	.byte	0x04, 0x11
        /*0026*/ 	.short	(.L_7 - .L_6)
	.align		4
.L_6:
        /*0028*/ 	.word	index@(_Z10vector_addPiS_S_i)
        /*002c*/ 	.word	0x00000000


	//----- nvinfo : EIATTR_MIN_STACK_SIZE
	.align		4
.L_7:
        /*0030*/ 	.byte	0x04, 0x12
        /*0032*/ 	.short	(.L_9 - .L_8)
	.align		4
.L_8:
        /*0034*/ 	.word	index@(_Z10vector_addPiS_S_i)
        /*0038*/ 	.word	0x00000000


	//----- nvinfo : EIATTR_MIN_STACK_SIZE
	.align		4
.L_9:
        /*003c*/ 	.byte	0x04, 0x12
        /*003e*/ 	.short	(.L_11 - .L_10)
	.align		4
.L_10:
        /*0040*/ 	.word	index@(_Z6reducePiS_)
        /*0044*/ 	.word	0x00000000
.L_11:


//--------------------- .nv.compat                --------------------------
	.section	.nv.compat,"",@"SHT_CUDA_COMPAT_INFO"
	.align	4
        /*0000*/ 	.byte	0x02, 0x09, 0x00, 0x00, 0x02, 0x02, 0x01, 0x00, 0x02, 0x05, 0x05, 0x00, 0x03, 0x07, 0x01, 0x01
        /*0010*/ 	.byte	0x02, 0x03, 0x00, 0x00, 0x02, 0x06, 0x01, 0x00, 0x04, 0x0b, 0x08, 0x00, 0x09, 0x00, 0x00, 0x00
        /*0020*/ 	.byte	0x00, 0x00, 0x00, 0x00


//--------------------- .nv.info._Z10vector_addPiS_S_i --------------------------
	.section	.nv.info._Z10vector_addPiS_S_i,"",@"SHT_CUDA_INFO"
	.sectionflags	@""
	.align	4


	//----- nvinfo : EIATTR_CUDA_API_VERSION
	.align		4
        /*0000*/ 	.byte	0x04, 0x37
        /*0002*/ 	.short	(.L_13 - .L_12)
.L_12:
        /*0004*/ 	.word	0x00000082


	//----- nvinfo : EIATTR_KPARAM_INFO
	.align		4
.L_13:
        /*0008*/ 	.byte	0x04, 0x17
        /*000a*/ 	.short	(.L_15 - .L_14)
.L_14:
        /*000c*/ 	.word	0x00000000
        /*0010*/ 	.short	0x0003
        /*0012*/ 	.short	0x0018
        /*0014*/ 	.byte	0x00, 0xf0, 0x11, 0x00


	//----- nvinfo : EIATTR_KPARAM_INFO
	.align		4
.L_15:
        /*0018*/ 	.byte	0x04, 0x17
        /*001a*/ 	.short	(.L_17 - .L_16)
.L_16:
        /*001c*/ 	.word	0x00000000
        /*0020*/ 	.short	0x0002
        /*0022*/ 	.short	0x0010
        /*0024*/ 	.byte	0x00, 0xf5, 0x21, 0x00


	//----- nvinfo : EIATTR_KPARAM_INFO
	.align		4
.L_17:
        /*0028*/ 	.byte	0x04, 0x17
        /*002a*/ 	.short	(.L_19 - .L_18)
.L_18:
        /*002c*/ 	.word	0x00000000
        /*0030*/ 	.short	0x0001
        /*0032*/ 	.short	0x0008
        /*0034*/ 	.byte	0x00, 0xf5, 0x21, 0x00


	//----- nvinfo : EIATTR_KPARAM_INFO
	.align		4
.L_19:
        /*0038*/ 	.byte	0x04, 0x17
        /*003a*/ 	.short	(.L_21 - .L_20)
.L_20:
        /*003c*/ 	.word	0x00000000
        /*0040*/ 	.short	0x0000
        /*0042*/ 	.short	0x0000
        /*0044*/ 	.byte	0x00, 0xf5, 0x21, 0x00


	//----- nvinfo : EIATTR_SPARSE_MMA_MASK
	.align		4
.L_21:
        /*0048*/ 	.byte	0x03, 0x50
        /*004a*/ 	.short	0x0000


	//----- nvinfo : EIATTR_MAXREG_COUNT
	.align		4
        /*004c*/ 	.byte	0x03, 0x1b
        /*004e*/ 	.short	0x00ff


	//----- nvinfo : EIATTR_MERCURY_ISA_VERSION
	.align		4
        /*0050*/ 	.byte	0x03, 0x5f
        /*0052*/ 	.short	0x0101


	//----- nvinfo : EIATTR_VRC_CTA_INIT_COUNT
	.align		4
        /*0054*/ 	.byte	0x02, 0x4a
	.zero		1
	.zero		1


	//----- nvinfo : EIATTR_EXIT_INSTR_OFFSETS
	.align		4
        /*0058*/ 	.byte	0x04, 0x1c
        /*005a*/ 	.short	(.L_23 - .L_22)


	//   ....[0]....
.L_22:
        /*005c*/ 	.word	0x00000070


	//   ....[1]....
        /*0060*/ 	.word	0x00000130


	//----- nvinfo : EIATTR_CBANK_PARAM_SIZE
	.align		4
.L_23:
        /*0064*/ 	.byte	0x03, 0x19
        /*0066*/ 	.short	0x001c


	//----- nvinfo : EIATTR_PARAM_CBANK
	.align		4
        /*0068*/ 	.byte	0x04, 0x0a
        /*006a*/ 	.short	(.L_25 - .L_24)
	.align		4
.L_24:
        /*006c*/ 	.word	index@(.nv.constant0._Z10vector_addPiS_S_i)
        /*0070*/ 	.short	0x0380
        /*0072*/ 	.short	0x001c


	//----- nvinfo : EIATTR_SW_WAR
	.align		4
.L_25:
        /*0074*/ 	.byte	0x04, 0x36
        /*0076*/ 	.short	(.L_27 - .L_26)
.L_26:
        /*0078*/ 	.word	0x00000008
.L_27:


//--------------------- .nv.info._Z6reducePiS_    --------------------------
	.section	.nv.info._Z6reducePiS_,"",@"SHT_CUDA_INFO"
	.sectionflags	@""
	.align	4


	//----- nvinfo : EIATTR_CUDA_API_VERSION
	.align		4
        /*0000*/ 	.byte	0x04, 0x37
        /*0002*/ 	.short	(.L_29 - .L_28)
.L_28:
        /*0004*/ 	.word	0x00000082


	//----- nvinfo : EIATTR_KPARAM_INFO
	.align		4
.L_29:
        /*0008*/ 	.byte	0x04, 0x17
        /*000a*/ 	.short	(.L_31 - .L_30)
.L_30:
        /*000c*/ 	.word	0x00000000
        /*0010*/ 	.short	0x0001
        /*0012*/ 	.short	0x0008
        /*0014*/ 	.byte	0x00, 0xf5, 0x21, 0x00


	//----- nvinfo : EIATTR_KPARAM_INFO
	.align		4
.L_31:
        /*0018*/ 	.byte	0x04, 0x17
        /*001a*/ 	.short	(.L_33 - .L_32)
.L_32:
        /*001c*/ 	.word	0x00000000
        /*0020*/ 	.short	0x0000
        /*0022*/ 	.short	0x0000
        /*0024*/ 	.byte	0x00, 0xf5, 0x21, 0x00


	//----- nvinfo : EIATTR_SPARSE_MMA_MASK
	.align		4
.L_33:
        /*0028*/ 	.byte	0x03, 0x50
        /*002a*/ 	.short	0x0000


	//----- nvinfo : EIATTR_MAXREG_COUNT
	.align		4
        /*002c*/ 	.byte	0x03, 0x1b
        /*002e*/ 	.short	0x00ff


	//----- nvinfo : EIATTR_NUM_BARRIERS
	.align		4
        /*0030*/ 	.byte	0x02, 0x4c
        /*0032*/ 	.byte	0x01
	.zero		1


	//----- nvinfo : EIATTR_MERCURY_ISA_VERSION
	.align		4
        /*0034*/ 	.byte	0x03, 0x5f
        /*0036*/ 	.short	0x0101


	//----- nvinfo : EIATTR_VRC_CTA_INIT_COUNT
	.align		4
        /*0038*/ 	.byte	0x02, 0x4a
	.zero		1
	.zero		1


	//----- nvinfo : EIATTR_EXIT_INSTR_OFFSETS
	.align		4
        /*003c*/ 	.byte	0x04, 0x1c
        /*003e*/ 	.short	(.L_35 - .L_34)


	//   ....[0]....
.L_34:
        /*0040*/ 	.word	0x000001f0


	//   ....[1]....
        /*0044*/ 	.word	0x00000270


	//----- nvinfo : EIATTR_CBANK_PARAM_SIZE
	.align		4
.L_35:
        /*0048*/ 	.byte	0x03, 0x19
        /*004a*/ 	.short	0x0010


	//----- nvinfo : EIATTR_PARAM_CBANK
	.align		4
        /*004c*/ 	.byte	0x04, 0x0a
        /*004e*/ 	.short	(.L_37 - .L_36)
	.align		4
.L_36:
        /*0050*/ 	.word	index@(.nv.constant0._Z6reducePiS_)
        /*0054*/ 	.short	0x0380
        /*0056*/ 	.short	0x0010


	//----- nvinfo : EIATTR_SW_WAR
	.align		4
.L_37:
        /*0058*/ 	.byte	0x04, 0x36
        /*005a*/ 	.short	(.L_39 - .L_38)
.L_38:
        /*005c*/ 	.word	0x00000008
.L_39:


//--------------------- .nv.callgraph             --------------------------
	.section	.nv.callgraph,"",@"SHT_CUDA_CALLGRAPH"
	.align	4
	.sectionentsize	8
	.align		4
        /*0000*/ 	.word	0x00000000
	.align		4
        /*0004*/ 	.word	0xffffffff
	.align		4
        /*0008*/ 	.word	0x00000000
	.align		4
        /*000c*/ 	.word	0xfffffffe
	.align		4
        /*0010*/ 	.word	0x00000000
	.align		4
        /*0014*/ 	.word	0xfffffffd
	.align		4
        /*0018*/ 	.word	0x00000000
	.align		4
        /*001c*/ 	.word	0xfffffffc


//--------------------- .text._Z10vector_addPiS_S_i --------------------------
	.section	.text._Z10vector_addPiS_S_i,"ax",@progbits
	.align	128
        .global         _Z10vector_addPiS_S_i
        .type           _Z10vector_addPiS_S_i,@function
        .size           _Z10vector_addPiS_S_i,(.L_x_4 - _Z10vector_addPiS_S_i)
        .other          _Z10vector_addPiS_S_i,@"STO_CUDA_ENTRY STV_DEFAULT"
_Z10vector_addPiS_S_i:
.text._Z10vector_addPiS_S_i:
[----:B------:R-:W-:Y:S01]  /*0000*/  LDC R1, c[0x0][0x37c] ;  /* 0x0000df00ff017b82 */ /* 0x000fe20000000800 */
[----:B------:R-:W0:Y:S07]  /*0010*/  S2R R0, SR_TID.X ;  /* 0x0000000000007919 */ /* 0x000e2e0000002100 */
[----:B------:R-:W0:Y:S01]  /*0020*/  S2UR UR4, SR_CTAID.X ;  /* 0x00000000000479c3 */ /* 0x000e220000002500 */
[----:B------:R-:W1:Y:S07]  /*0030*/  LDCU UR5, c[0x0][0x398] ;  /* 0x00007300ff0577ac */ /* 0x000e6e0008000800 */
[----:B------:R-:W0:Y:S02]  /*0040*/  LDC R9, c[0x0][0x360] ;  /* 0x0000d800ff097b82 */ /* 0x000e240000000800 */
[----:B0-----:R-:W-:-:S05]  /*0050*/  IMAD R9, R9, UR4, R0 ;  /* 0x0000000409097c24 */ /* 0x001fca000f8e0200 */
[----:B-1----:R-:W-:-:S13]  /*0060*/  ISETP.GE.AND P0, PT, R9, UR5, PT ;  /* 0x0000000509007c0c */ /* 0x002fda000bf06270 */
[----:B------:R-:W-:Y:S05]  /*0070*/  @P0 EXIT ;  /* 0x000000000000094d */ /* 0x000fea0003800000 */
[----:B------:R-:W0:Y:S01]  /*0080*/  LDC.64 R2, c[0x0][0x380] ;  /* 0x0000e000ff027b82 */ /* 0x000e220000000a00 */
[----:B------:R-:W1:Y:S07]  /*0090*/  LDCU.64 UR4, c[0x0][0x358] ;  /* 0x00006b00ff0477ac */ /* 0x000e6e0008000a00 */
[----:B------:R-:W2:Y:S08]  /*00a0*/  LDC.64 R4, c[0x0][0x388] ;  /* 0x0000e200ff047b82 */ /* 0x000eb00000000a00 */
[----:B------:R-:W3:Y:S01]  /*00b0*/  LDC.64 R6, c[0x0][0x390] ;  /* 0x0000e400ff067b82 */ /* 0x000ee20000000a00 */
[----:B0-----:R-:W-:-:S06]  /*00c0*/  IMAD.WIDE R2, R9, 0x4, R2 ;  /* 0x0000000409027825 */ /* 0x001fcc00078e0202 */
[----:B-1----:R-:W4:Y:S01]  /*00d0*/  LDG.E R2, desc[UR4][R2.64] ;  /* 0x0000000402027981 */ /* 0x002f22000c1e1900 */
[----:B--2---:R-:W-:-:S06]  /*00e0*/  IMAD.WIDE R4, R9, 0x4, R4 ;  /* 0x0000000409047825 */ /* 0x004fcc00078e0204 */
[----:B------:R-:W4:Y:S01]  /*00f0*/  LDG.E R5, desc[UR4][R4.64] ;  /* 0x0000000404057981 */ /* 0x000f22000c1e1900 */
[----:B---3--:R-:W-:Y:S01]  /*0100*/  IMAD.WIDE R6, R9, 0x4, R6 ;  /* 0x0000000409067825 */ /* 0x008fe200078e0206 */
[----:B----4-:R-:W-:-:S05]  /*0110*/  IADD3 R9, PT, PT, R2, R5, RZ ;  /* 0x0000000502097210 */ /* 0x010fca0007ffe0ff */
[----:B------:R-:W-:Y:S01]  /*0120*/  STG.E desc[UR4][R6.64], R9 ;  /* 0x0000000906007986 */ /* 0x000fe2000c101904 */
[----:B------:R-:W-:Y:S05]  /*0130*/  EXIT ;  /* 0x000000000000794d */ /* 0x000fea0003800000 */
.L_x_0:
[----:B------:R-:W-:-:S00]  /*0140*/  BRA `(.L_x_0) ;  /* 0xfffffffc00fc7947 */ /* 0x000fc0000383ffff */
[----:B------:R-:W-:-:S00]  /*0150*/  NOP ;  /* 0x0000000000007918 */ /* 0x000fc00000000000 */
        /* <DEDUP_REMOVED lines=10> */
.L_x_4:


//--------------------- .text._Z6reducePiS_       --------------------------
	.section	.text._Z6reducePiS_,"ax",@progbits
	.align	128
        .global         _Z6reducePiS_
        .type           _Z6reducePiS_,@function
        .size           _Z6reducePiS_,(.L_x_5 - _Z6reducePiS_)
        .other          _Z6reducePiS_,@"STO_CUDA_ENTRY STV_DEFAULT"
_Z6reducePiS_:
.text._Z6reducePiS_:
[----:B------:R-:W-:Y:S01]  /*0000*/  LDC R1, c[0x0][0x37c] ;  /* 0x0000df00ff017b82 */ /* 0x000fe20000000800 */
[----:B------:R-:W0:Y:S07]  /*0010*/  S2R R7, SR_TID.X ;  /* 0x0000000000077919 */ /* 0x000e2e0000002100 */
[----:B------:R-:W1:Y:S01]  /*0020*/  LDC.64 R2, c[0x0][0x380] ;  /* 0x0000e000ff027b82 */ /* 0x000e620000000a00 */
[----:B------:R-:W0:Y:S01]  /*0030*/  LDCU UR8, c[0x0][0x360] ;  /* 0x00006c00ff0877ac */ /* 0x000e220008000800 */
[----:B------:R-:W0:Y:S01]  /*0040*/  S2R R6, SR_CTAID.X ;  /* 0x0000000000067919 */ /* 0x000e220000002500 */
[----:B------:R-:W2:Y:S01]  /*0050*/  LDCU.64 UR6, c[0x0][0x358] ;  /* 0x00006b00ff0677ac */ /* 0x000ea20008000a00 */
[----:B0-----:R-:W-:-:S04]  /*0060*/  IMAD R5, R6, UR8, R7 ;  /* 0x0000000806057c24 */ /* 0x001fc8000f8e0207 */
[----:B-1----:R-:W-:-:S06]  /*0070*/  IMAD.WIDE.U32 R2, R5, 0x4, R2 ;  /* 0x0000000405027825 */ /* 0x002fcc00078e0002 */
[----:B--2---:R-:W2:Y:S01]  /*0080*/  LDG.E R2, desc[UR6][R2.64] ;  /* 0x0000000602027981 */ /* 0x004ea2000c1e1900 */
[----:B------:R-:W0:Y:S01]  /*0090*/  S2UR UR5, SR_CgaCtaId ;  /* 0x00000000000579c3 */ /* 0x000e220000008800 */
[----:B------:R-:W-:Y:S01]  /*00a0*/  UMOV UR4, 0x400 ;  /* 0x0000040000047882 */ /* 0x000fe20000000000 */
[----:B------:R-:W-:Y:S01]  /*00b0*/  UISETP.GE.U32.AND UP0, UPT, UR8, 0x2, UPT ;  /* 0x000000020800788c */ /* 0x000fe2000bf06070 */
[----:B------:R-:W-:Y:S01]  /*00c0*/  ISETP.NE.AND P0, PT, R7, RZ, PT ;  /* 0x000000ff0700720c */ /* 0x000fe20003f05270 */
[----:B0-----:R-:W-:-:S06]  /*00d0*/  ULEA UR4, UR5, UR4, 0x18 ;  /* 0x0000000405047291 */ /* 0x001fcc000f8ec0ff */
[----:B------:R-:W-:-:S05]  /*00e0*/  LEA R5, R7, UR4, 0x2 ;  /* 0x0000000407057c11 */ /* 0x000fca000f8e10ff */
[----:B--2---:R0:W-:Y:S01]  /*00f0*/  STS [R5], R2 ;  /* 0x0000000205007388 */ /* 0x0041e20000000800 */
[----:B------:R-:W-:Y:S06]  /*0100*/  BAR.SYNC.DEFER_BLOCKING 0x0 ;  /* 0x0000000000007b1d */ /* 0x000fec0000010000 */
[----:B------:R-:W-:Y:S05]  /*0110*/  BRA.U !UP0, `(.L_x_1) ;  /* 0x0000000108347547 */ /* 0x000fea000b800000 */
[----:B------:R-:W-:-:S07]  /*0120*/  IMAD.MOV.U32 R0, RZ, RZ, 0x1 ;  /* 0x00000001ff007424 */ /* 0x000fce00078e00ff */
.L_x_2:
[----:B------:R-:W-:-:S05]  /*0130*/  IMAD.SHL.U32 R8, R0, 0x2, RZ ;  /* 0x0000000200087824 */ /* 0x000fca00078e00ff */
[----:B0-----:R-:W-:-:S04]  /*0140*/  IADD3 R2, PT, PT, R8, -0x1, RZ ;  /* 0xffffffff08027810 */ /* 0x001fc80007ffe0ff */
[----:B------:R-:W-:-:S13]  /*0150*/  LOP3.LUT P1, RZ, R2, R7, RZ, 0xc0, !PT ;  /* 0x0000000702ff7212 */ /* 0x000fda000782c0ff */
[----:B------:R-:W-:Y:S01]  /*0160*/  @!P1 IMAD R2, R0, 0x4, R5 ;  /* 0x0000000400029824 */ /* 0x000fe200078e0205 */
[----:B------:R-:W-:Y:S01]  /*0170*/  @!P1 LDS R3, [R5] ;  /* 0x0000000005039984 */ /* 0x000fe20000000800 */
[----:B------:R-:W-:-:S04]  /*0180*/  MOV R0, R8 ;  /* 0x0000000800007202 */ /* 0x000fc80000000f00 */
[----:B------:R-:W0:Y:S02]  /*0190*/  @!P1 LDS R2, [R2] ;  /* 0x0000000002029984 */ /* 0x000e240000000800 */
[----:B0-----:R-:W-:-:S05]  /*01a0*/  @!P1 IADD3 R4, PT, PT, R2, R3, RZ ;  /* 0x0000000302049210 */ /* 0x001fca0007ffe0ff */
[----:B------:R1:W-:Y:S01]  /*01b0*/  @!P1 STS [R5], R4 ;  /* 0x0000000405009388 */ /* 0x0003e20000000800 */
[----:B------:R-:W-:Y:S01]  /*01c0*/  BAR.SYNC.DEFER_BLOCKING 0x0 ;  /* 0x0000000000007b1d */ /* 0x000fe20000010000 */
[----:B------:R-:W-:-:S13]  /*01d0*/  ISETP.GE.U32.AND P1, PT, R8, UR8, PT ;  /* 0x0000000808007c0c */ /* 0x000fda000bf26070 */
[----:B-1----:R-:W-:Y:S05]  /*01e0*/  @!P1 BRA `(.L_x_2) ;  /* 0xfffffffc00d09947 */ /* 0x002fea000383ffff */
.L_x_1:
[----:B------:R-:W-:Y:S05]  /*01f0*/  @P0 EXIT ;  /* 0x000000000000094d */ /* 0x000fea0003800000 */
[----:B------:R-:W1:Y:S01]  /*0200*/  S2UR UR5, SR_CgaCtaId ;  /* 0x00000000000579c3 */ /* 0x000e620000008800 */
[----:B------:R-:W-:-:S07]  /*0210*/  UMOV UR4, 0x400 ;  /* 0x0000040000047882 */ /* 0x000fce0000000000 */
[----:B0-----:R-:W0:Y:S01]  /*0220*/  LDC.64 R2, c[0x0][0x388] ;  /* 0x0000e200ff027b82 */ /* 0x001e220000000a00 */
[----:B-1----:R-:W-:Y:S01]  /*0230*/  ULEA UR4, UR5, UR4, 0x18 ;  /* 0x0000000405047291 */ /* 0x002fe2000f8ec0ff */
[----:B0-----:R-:W-:-:S08]  /*0240*/  IMAD.WIDE.U32 R2, R6, 0x4, R2 ;  /* 0x0000000406027825 */ /* 0x001fd000078e0002 */
[----:B------:R-:W0:Y:S04]  /*0250*/  LDS R5, [UR4] ;  /* 0x00000004ff057984 */ /* 0x000e280008000800 */
[----:B0-----:R-:W-:Y:S01]  /*0260*/  STG.E desc[UR6][R2.64], R5 ;  /* 0x0000000502007986 */ /* 0x001fe2000c101906 */
[----:B------:R-:W-:Y:S05]  /*0270*/  EXIT ;  /* 0x000000000000794d */ /* 0x000fea0003800000 */
.L_x_3:
        /* <DEDUP_REMOVED lines=16> */
.L_x_5:


//--------------------- .nv.shared._Z10vector_addPiS_S_i --------------------------
	.section	.nv.shared._Z10vector_addPiS_S_i,"aw",@nobits
	.sectionflags	@""
	.align	16
	.zero		1024


//--------------------- .nv.shared.reserved.0     --------------------------
	.section	.nv.shared.reserved.0,"aw",@nobits
	.weak		__nv_reservedSMEM_offset_0_alias
	.size		__nv_reservedSMEM_offset_0_alias, 0, 64
	.other		__nv_reservedSMEM_offset_0_alias,@"STO_CUDA_RESERVED_SHARED STV_DEFAULT"
__nv_reservedSMEM_offset_0_alias:
	.zero		0
	.zero		64


//--------------------- .nv.shared._Z6reducePiS_  --------------------------
	.section	.nv.shared._Z6reducePiS_,"aw",@nobits
	.sectionflags	@""
	.align	16
	.zero		1024


//--------------------- .nv.constant0._Z10vector_addPiS_S_i --------------------------
	.section	.nv.constant0._Z10vector_addPiS_S_i,"a",@progbits
	.sectionflags	@""
	.align	4
.nv.constant0._Z10vector_addPiS_S_i:
	.zero		924


//--------------------- .nv.constant0._Z6reducePiS_ --------------------------
	.section	.nv.constant0._Z6reducePiS_,"a",@progbits
	.sectionflags	@""
	.align	4
.nv.constant0._Z6reducePiS_:
	.zero		912


//--------------------- SYMBOLS --------------------------

	.type		.nv.reservedSmem.offset0,@object
	.size		.nv.reservedSmem.offset0,0x4
	.type		.nv.reservedSmem.cap,@object
	.size		.nv.reservedSmem.cap,0x4
